	.headerflags	@"EF_CUDA_TEXMODE_UNIFIED EF_CUDA_64BIT_ADDRESS EF_CUDA_ACCELERATORS EF_CUDA_SM90 EF_CUDA_VIRTUAL_SM(EF_CUDA_SM90)"
	.elftype	@"ET_EXEC"


//--------------------- .nv.info                  --------------------------
	.section	.nv.info,"",@"SHT_CUDA_INFO"
	.align	4


	//----- nvinfo : EIATTR_REGCOUNT
	.align		4
        /*0000*/ 	.byte	0x04, 0x2f
        /*0002*/ 	.short	(.L_2 - .L_1)
	.align		4
.L_1:
        /*0004*/ 	.word	index@(triton_poi_fused_add_mean_mul_pow_rsqrt_0)
        /*0008*/ 	.word	0x00000012


	//----- nvinfo : EIATTR_MIN_STACK_SIZE
	.align		4
.L_2:
        /*000c*/ 	.byte	0x04, 0x12
        /*000e*/ 	.short	(.L_4 - .L_3)
	.align		4
.L_3:
        /*0010*/ 	.word	index@(triton_poi_fused_add_mean_mul_pow_rsqrt_0)
        /*0014*/ 	.word	0x00000000


	//----- nvinfo : EIATTR_FRAME_SIZE
	.align		4
.L_4:
        /*0018*/ 	.byte	0x04, 0x11
        /*001a*/ 	.short	(.L_6 - .L_5)
	.align		4
.L_5:
        /*001c*/ 	.word	index@(triton_poi_fused_add_mean_mul_pow_rsqrt_0)
        /*0020*/ 	.word	0x00000000


	//----- nvinfo : EIATTR_MIN_STACK_SIZE
	.align		4
.L_6:
        /*0024*/ 	.byte	0x04, 0x12
        /*0026*/ 	.short	(.L_8 - .L_7)
	.align		4
.L_7:
        /*0028*/ 	.word	index@(triton_poi_fused_add_mean_mul_pow_rsqrt_0)
        /*002c*/ 	.word	0x00000000
.L_8:


//--------------------- .nv.info.triton_poi_fused_add_mean_mul_pow_rsqrt_0 --------------------------
	.section	.nv.info.triton_poi_fused_add_mean_mul_pow_rsqrt_0,"",@"SHT_CUDA_INFO"
	.sectionflags	@""
	.align	4


	//----- nvinfo : EIATTR_CUDA_API_VERSION
	.align		4
        /*0000*/ 	.byte	0x04, 0x37
        /*0002*/ 	.short	(.L_10 - .L_9)
.L_9:
        /*0004*/ 	.word	0x0000007c


	//----- nvinfo : EIATTR_KPARAM_INFO
	.align		4
.L_10:
        /*0008*/ 	.byte	0x04, 0x17
        /*000a*/ 	.short	(.L_12 - .L_11)
.L_11:
        /*000c*/ 	.word	0x00000000
        /*0010*/ 	.short	0x0003
        /*0012*/ 	.short	0x0018
        /*0014*/ 	.byte	0x00, 0xf0, 0x11, 0x00


	//----- nvinfo : EIATTR_KPARAM_INFO
	.align		4
.L_12:
        /*0018*/ 	.byte	0x04, 0x17
        /*001a*/ 	.short	(.L_14 - .L_13)
.L_13:
        /*001c*/ 	.word	0x00000000
        /*0020*/ 	.short	0x0002
        /*0022*/ 	.short	0x0010
        /*0024*/ 	.byte	0x00, 0xf4, 0x21, 0x00


	//----- nvinfo : EIATTR_KPARAM_INFO
	.align		4
.L_14:
        /*0028*/ 	.byte	0x04, 0x17
        /*002a*/ 	.short	(.L_16 - .L_15)
.L_15:
        /*002c*/ 	.word	0x00000000
        /*0030*/ 	.short	0x0001
        /*0032*/ 	.short	0x0008
        /*0034*/ 	.byte	0x00, 0xf4, 0x21, 0x00


	//----- nvinfo : EIATTR_KPARAM_INFO
	.align		4
.L_16:
        /*0038*/ 	.byte	0x04, 0x17
        /*003a*/ 	.short	(.L_18 - .L_17)
.L_17:
        /*003c*/ 	.word	0x00000000
        /*0040*/ 	.short	0x0000
        /*0042*/ 	.short	0x0000
        /*0044*/ 	.byte	0x00, 0xf4, 0x21, 0x00


	//----- nvinfo : EIATTR_SPARSE_MMA_MASK
	.align		4
.L_18:
        /*0048*/ 	.byte	0x03, 0x50
        /*004a*/ 	.short	0x0000


	//----- nvinfo : EIATTR_MAXREG_COUNT
	.align		4
        /*004c*/ 	.byte	0x03, 0x1b
        /*004e*/ 	.short	0x00ff


	//----- nvinfo : EIATTR_EXIT_INSTR_OFFSETS
	.align		4
        /*0050*/ 	.byte	0x04, 0x1c
        /*0052*/ 	.short	(.L_20 - .L_19)


	//   ....[0]....
.L_19:
        /*0054*/ 	.word	0x00000250


	//   ....[1]....
        /*0058*/ 	.word	0x00000270


	//----- nvinfo : EIATTR_REQNTID
	.align		4
.L_20:
        /*005c*/ 	.byte	0x04, 0x10
        /*005e*/ 	.short	(.L_22 - .L_21)
.L_21:
        /*0060*/ 	.word	0x00000080
        /*0064*/ 	.word	0x00000001
        /*0068*/ 	.word	0x00000001


	//----- nvinfo : EIATTR_CBANK_PARAM_SIZE
	.align		4
.L_22:
        /*006c*/ 	.byte	0x03, 0x19
        /*006e*/ 	.short	0x001c


	//----- nvinfo : EIATTR_PARAM_CBANK
	.align		4
        /*0070*/ 	.byte	0x04, 0x0a
        /*0072*/ 	.short	(.L_24 - .L_23)
	.align		4
.L_23:
        /*0074*/ 	.word	index@(.nv.constant0.triton_poi_fused_add_mean_mul_pow_rsqrt_0)
        /*0078*/ 	.short	0x0210
        /*007a*/ 	.short	0x001c


	//----- nvinfo : EIATTR_SW_WAR
	.align		4
.L_24:
        /*007c*/ 	.byte	0x04, 0x36
        /*007e*/ 	.short	(.L_26 - .L_25)
.L_25:
        /*0080*/ 	.word	0x00000008
.L_26:


//--------------------- .nv.callgraph             --------------------------
	.section	.nv.callgraph,"",@"SHT_CUDA_CALLGRAPH"
	.align	4
	.sectionentsize	8
	.align		4
        /*0000*/ 	.word	0x00000000
	.align		4
        /*0004*/ 	.word	0xffffffff
	.align		4
        /*0008*/ 	.word	0x00000000
	.align		4
        /*000c*/ 	.word	0xfffffffe
	.align		4
        /*0010*/ 	.word	0x00000000
	.align		4
        /*0014*/ 	.word	0xfffffffd
	.align		4
        /*0018*/ 	.word	0x00000000
	.align		4
        /*001c*/ 	.word	0xfffffffc


//--------------------- .nv.constant4             --------------------------
	.section	.nv.constant4,"a",@progbits
	.align	8
	.align		8
.nv.constant4:
        /*0000*/ 	.dword	_$_str


//--------------------- .text.triton_poi_fused_add_mean_mul_pow_rsqrt_0 --------------------------
	.section	.text.triton_poi_fused_add_mean_mul_pow_rsqrt_0,"ax",@progbits
	.align	128
        .global         triton_poi_fused_add_mean_mul_pow_rsqrt_0
        .type           triton_poi_fused_add_mean_mul_pow_rsqrt_0,@function
        .size           triton_poi_fused_add_mean_mul_pow_rsqrt_0,(.L_x_1 - triton_poi_fused_add_mean_mul_pow_rsqrt_0)
        .other          triton_poi_fused_add_mean_mul_pow_rsqrt_0,@"STO_CUDA_ENTRY STV_DEFAULT"
triton_poi_fused_add_mean_mul_pow_rsqrt_0:
.text.triton_poi_fused_add_mean_mul_pow_rsqrt_0:
[----:B------:R-:W0:Y:S02]  /*0000*/  LDC R1, c[0x0][0x28] ;  /* 0x00000a00ff017b82 */ /* 0x000e240000000800 */
[----:B------:R-:W1:Y:S01]  /*0010*/  S2R R0, SR_TID.X ;  /* 0x0000000000007919 */ /* 0x000e620000002100 */
[----:B------:R-:W2:Y:S01]  /*0020*/  LDC.64 R2, c[0x0][0x218] ;  /* 0x00008600ff027b82 */ /* 0x000ea20000000a00 */
[----:B------:R-:W-:Y:S01]  /*0030*/  CS2R R12, SRZ ;  /* 0x00000000000c7805 */ /* 0x000fe2000001ff00 */
[----:B------:R-:W-:Y:S01]  /*0040*/  ULDC.64 UR4, c[0x0][0x208] ;  /* 0x0000820000047ab9 */ /* 0x000fe20000000a00 */
[----:B------:R-:W3:Y:S01]  /*0050*/  S2R R5, SR_CTAID.X ;  /* 0x0000000000057919 */ /* 0x000ee20000002500 */
[----:B------:R-:W-:-:S04]  /*0060*/  CS2R R14, SRZ ;  /* 0x00000000000e7805 */ /* 0x000fc8000001ff00 */
[----:B------:R-:W4:Y:S01]  /*0070*/  LDC.64 R8, c[0x0][0x210] ;  /* 0x00008400ff087b82 */ /* 0x000f220000000a00 */
[----:B-1----:R-:W-:-:S04]  /*0080*/  LOP3.LUT R0, R0, 0x7f, RZ, 0xc0, !PT ;  /* 0x0000007f00007812 */ /* 0x002fc800078ec0ff */
[----:B---3--:R-:W-:-:S04]  /*0090*/  LEA R0, R5, R0, 0x7 ;  /* 0x0000000005007211 */ /* 0x008fc800078e38ff */
[----:B------:R-:W-:Y:S02]  /*00a0*/  SHF.R.S32.HI R5, RZ, 0x1f, R0 ;  /* 0x0000001fff057819 */ /* 0x000fe40000011400 */
[----:B------:R-:W-:Y:S02]  /*00b0*/  ISETP.GE.AND P0, PT, R0, 0x100, PT ;  /* 0x000001000000780c */ /* 0x000fe40003f06270 */
[----:B------:R-:W-:-:S04]  /*00c0*/  LEA.HI R5, R5, R0, RZ, 0x2 ;  /* 0x0000000005057211 */ /* 0x000fc800078f10ff */
[----:B------:R-:W-:-:S05]  /*00d0*/  LOP3.LUT R5, R5, 0xfffffffc, RZ, 0xc0, !PT ;  /* 0xfffffffc05057812 */ /* 0x000fca00078ec0ff */
[----:B--2---:R-:W-:-:S05]  /*00e0*/  IMAD.WIDE R6, R5, 0x4, R2 ;  /* 0x0000000405067825 */ /* 0x004fca00078e0202 */
[----:B------:R-:W2:Y:S04]  /*00f0*/  @!P0 LDG.E.EL R13, desc[UR4][R6.64+0x4] ;  /* 0x00000404060d8981 */ /* 0x000ea8000c2e1900 */
[----:B------:R-:W3:Y:S04]  /*0100*/  @!P0 LDG.E.EL R12, desc[UR4][R6.64] ;  /* 0x00000004060c8981 */ /* 0x000ee8000c2e1900 */
[----:B------:R-:W5:Y:S04]  /*0110*/  @!P0 LDG.E.EL R14, desc[UR4][R6.64+0x8] ;  /* 0x00000804060e8981 */ /* 0x000f68000c2e1900 */
[----:B------:R1:W5:Y:S01]  /*0120*/  @!P0 LDG.E.EL R15, desc[UR4][R6.64+0xc] ;  /* 0x00000c04060f8981 */ /* 0x000362000c2e1900 */
[----:B------:R-:W-:Y:S01]  /*0130*/  HFMA2.MMA R10, -RZ, RZ, 0, 0 ;  /* 0x00000000ff0a7435 */ /* 0x000fe200000001ff */
[----:B------:R-:W-:Y:S01]  /*0140*/  IADD3 R11, R0, -R5, RZ ;  /* 0x80000005000b7210 */ /* 0x000fe20007ffe0ff */
[----:B------:R-:W-:-:S04]  /*0150*/  IMAD.WIDE R4, R0, 0x4, R2 ;  /* 0x0000000400047825 */ /* 0x000fc800078e0202 */
[----:B----4-:R-:W-:Y:S01]  /*0160*/  IMAD.WIDE R2, R11, 0x4, R8 ;  /* 0x000000040b027825 */ /* 0x010fe200078e0208 */
[----:B------:R-:W-:Y:S01]  /*0170*/  MOV R8, RZ ;  /* 0x000000ff00087202 */ /* 0x000fe20000000f00 */
[----:B-1----:R-:W1:Y:S02]  /*0180*/  LDC.64 R6, c[0x0][0x220] ;  /* 0x00008800ff067b82 */ /* 0x002e640000000a00 */
[----:B------:R1:W4:Y:S04]  /*0190*/  @!P0 LDG.E R10, desc[UR4][R4.64] ;  /* 0x00000004040a8981 */ /* 0x000328000c1e1900 */
[----:B------:R-:W4:Y:S01]  /*01a0*/  @!P0 LDG.E.EL R8, desc[UR4][R2.64] ;  /* 0x0000000402088981 */ /* 0x000f22000c2e1900 */
[----:B------:R-:W-:Y:S01]  /*01b0*/  HFMA2.MMA R9, -RZ, RZ, 1.625, 0 ;  /* 0x3e800000ff097435 */ /* 0x000fe200000001ff */
[----:B-1----:R-:W-:-:S04]  /*01c0*/  IMAD.WIDE R4, R0, 0x4, R6 ;  /* 0x0000000400047825 */ /* 0x002fc800078e0206 */
[----:B--2---:R-:W-:-:S04]  /*01d0*/  FMUL R13, R13, R13 ;  /* 0x0000000d0d0d7220 */ /* 0x004fc80000400000 */
[----:B---3--:R-:W-:-:S04]  /*01e0*/  FFMA R13, R12, R12, R13 ;  /* 0x0000000c0c0d7223 */ /* 0x008fc8000000000d */
[----:B-----5:R-:W-:-:S04]  /*01f0*/  FFMA R14, R14, R14, R13 ;  /* 0x0000000e0e0e7223 */ /* 0x020fc8000000000d */
[----:B------:R-:W-:-:S04]  /*0200*/  FFMA R14, R15, R15, R14 ;  /* 0x0000000f0f0e7223 */ /* 0x000fc8000000000e */
[----:B------:R-:W-:-:S04]  /*0210*/  FFMA R14, R14, R9, 1 ;  /* 0x3f8000000e0e7423 */ /* 0x000fc80000000009 */
[----:B------:R-:W4:Y:S02]  /*0220*/  MUFU.RSQ R9, R14 ;  /* 0x0000000e00097308 */ /* 0x000f240000001400 */
[----:B----4-:R-:W-:-:S04]  /*0230*/  FMUL R9, R9, R10 ;  /* 0x0000000a09097220 */ /* 0x010fc80000400000 */
[----:B------:R-:W-:Y:S01]  /*0240*/  FMUL R9, R9, R8 ;  /* 0x0000000809097220 */ /* 0x000fe20000400000 */
[----:B------:R-:W-:Y:S06]  /*0250*/  @P0 EXIT ;  /* 0x000000000000094d */ /* 0x000fec0003800000 */
[----:B------:R-:W-:Y:S01]  /*0260*/  STG.E desc[UR4][R4.64], R9 ;  /* 0x0000000904007986 */ /* 0x000fe2000c101904 */
[----:B------:R-:W-:Y:S05]  /*0270*/  EXIT ;  /* 0x000000000000794d */ /* 0x000fea0003800000 */
.L_x_0:
[----:B------:R-:W-:-:S00]  /*0280*/  BRA `(.L_x_0) ;  /* 0xfffffffc00fc7947 */ /* 0x000fc0000383ffff */
[----:B------:R-:W-:-:S00]  /*0290*/  NOP ;  /* 0x0000000000007918 */ /* 0x000fc00000000000 */
        /* <DEDUP_REMOVED lines=14> */
.L_x_1:


//--------------------- .nv.global.init           --------------------------
	.section	.nv.global.init,"aw",@progbits
.nv.global.init:
	.type		_$_str,@object
	.size		_$_str,(.L_0 - _$_str)
_$_str:
        /*0000*/ 	.byte	0x5f, 0x5f, 0x43, 0x55, 0x44, 0x41, 0x5f, 0x46, 0x54, 0x5a, 0x00
.L_0:


//--------------------- .nv.constant0.triton_poi_fused_add_mean_mul_pow_rsqrt_0 --------------------------
	.section	.nv.constant0.triton_poi_fused_add_mean_mul_pow_rsqrt_0,"a",@progbits
	.sectionflags	@""
	.align	4
.nv.constant0.triton_poi_fused_add_mean_mul_pow_rsqrt_0:
	.zero		556
